	.headerflags	@"EF_CUDA_TEXMODE_UNIFIED EF_CUDA_64BIT_ADDRESS EF_CUDA_ACCELERATORS EF_CUDA_SM90 EF_CUDA_VIRTUAL_SM(EF_CUDA_SM90)"
	.elftype	@"ET_EXEC"


//--------------------- .nv.info                  --------------------------
	.section	.nv.info,"",@"SHT_CUDA_INFO"
	.align	4


	//----- nvinfo : EIATTR_REGCOUNT
	.align		4
        /*0000*/ 	.byte	0x04, 0x2f
        /*0002*/ 	.short	(.L_1 - .L_0)
	.align		4
.L_0:
        /*0004*/ 	.word	index@(triton_poi_fused_mul_2)
        /*0008*/ 	.word	0x00000010


	//----- nvinfo : EIATTR_MIN_STACK_SIZE
	.align		4
.L_1:
        /*000c*/ 	.byte	0x04, 0x12
        /*000e*/ 	.short	(.L_3 - .L_2)
	.align		4
.L_2:
        /*0010*/ 	.word	index@(triton_poi_fused_mul_2)
        /*0014*/ 	.word	0x00000000


	//----- nvinfo : EIATTR_FRAME_SIZE
	.align		4
.L_3:
        /*0018*/ 	.byte	0x04, 0x11
        /*001a*/ 	.short	(.L_5 - .L_4)
	.align		4
.L_4:
        /*001c*/ 	.word	index@(triton_poi_fused_mul_2)
        /*0020*/ 	.word	0x00000000


	//----- nvinfo : EIATTR_MIN_STACK_SIZE
	.align		4
.L_5:
        /*0024*/ 	.byte	0x04, 0x12
        /*0026*/ 	.short	(.L_7 - .L_6)
	.align		4
.L_6:
        /*0028*/ 	.word	index@(triton_poi_fused_mul_2)
        /*002c*/ 	.word	0x00000000
.L_7:


//--------------------- .nv.info.triton_poi_fused_mul_2 --------------------------
	.section	.nv.info.triton_poi_fused_mul_2,"",@"SHT_CUDA_INFO"
	.sectionflags	@""
	.align	4


	//----- nvinfo : EIATTR_CUDA_API_VERSION
	.align		4
        /*0000*/ 	.byte	0x04, 0x37
        /*0002*/ 	.short	(.L_9 - .L_8)
.L_8:
        /*0004*/ 	.word	0x0000007c


	//----- nvinfo : EIATTR_KPARAM_INFO
	.align		4
.L_9:
        /*0008*/ 	.byte	0x04, 0x17
        /*000a*/ 	.short	(.L_11 - .L_10)
.L_10:
        /*000c*/ 	.word	0x00000000
        /*0010*/ 	.short	0x0004
        /*0012*/ 	.short	0x001c
        /*0014*/ 	.byte	0x00, 0xf0, 0x11, 0x00


	//----- nvinfo : EIATTR_KPARAM_INFO
	.align		4
.L_11:
        /*0018*/ 	.byte	0x04, 0x17
        /*001a*/ 	.short	(.L_13 - .L_12)
.L_12:
        /*001c*/ 	.word	0x00000000
        /*0020*/ 	.short	0x0003
        /*0022*/ 	.short	0x0018
        /*0024*/ 	.byte	0x00, 0xf0, 0x11, 0x00


	//----- nvinfo : EIATTR_KPARAM_INFO
	.align		4
.L_13:
        /*0028*/ 	.byte	0x04, 0x17
        /*002a*/ 	.short	(.L_15 - .L_14)
.L_14:
        /*002c*/ 	.word	0x00000000
        /*0030*/ 	.short	0x0002
        /*0032*/ 	.short	0x0010
        /*0034*/ 	.byte	0x00, 0xf4, 0x21, 0x00


	//----- nvinfo : EIATTR_KPARAM_INFO
	.align		4
.L_15:
        /*0038*/ 	.byte	0x04, 0x17
        /*003a*/ 	.short	(.L_17 - .L_16)
.L_16:
        /*003c*/ 	.word	0x00000000
        /*0040*/ 	.short	0x0001
        /*0042*/ 	.short	0x0008
        /*0044*/ 	.byte	0x00, 0xf4, 0x21, 0x00


	//----- nvinfo : EIATTR_KPARAM_INFO
	.align		4
.L_17:
        /*0048*/ 	.byte	0x04, 0x17
        /*004a*/ 	.short	(.L_19 - .L_18)
.L_18:
        /*004c*/ 	.word	0x00000000
        /*0050*/ 	.short	0x0000
        /*0052*/ 	.short	0x0000
        /*0054*/ 	.byte	0x00, 0xf4, 0x21, 0x00


	//----- nvinfo : EIATTR_SPARSE_MMA_MASK
	.align		4
.L_19:
        /*0058*/ 	.byte	0x03, 0x50
        /*005a*/ 	.short	0x0000


	//----- nvinfo : EIATTR_MAXREG_COUNT
	.align		4
        /*005c*/ 	.byte	0x03, 0x1b
        /*005e*/ 	.short	0x00ff


	//----- nvinfo : EIATTR_EXIT_INSTR_OFFSETS
	.align		4
        /*0060*/ 	.byte	0x04, 0x1c
        /*0062*/ 	.short	(.L_21 - .L_20)


	//   ....[0]....
.L_20:
        /*0064*/ 	.word	0x00000310


	//   ....[1]....
        /*0068*/ 	.word	0x00000370


	//----- nvinfo : EIATTR_REQNTID
	.align		4
.L_21:
        /*006c*/ 	.byte	0x04, 0x10
        /*006e*/ 	.short	(.L_23 - .L_22)
.L_22:
        /*0070*/ 	.word	0x00000020
        /*0074*/ 	.word	0x00000001
        /*0078*/ 	.word	0x00000001


	//----- nvinfo : EIATTR_CBANK_PARAM_SIZE
	.align		4
.L_23:
        /*007c*/ 	.byte	0x03, 0x19
        /*007e*/ 	.short	0x0020


	//----- nvinfo : EIATTR_PARAM_CBANK
	.align		4
        /*0080*/ 	.byte	0x04, 0x0a
        /*0082*/ 	.short	(.L_25 - .L_24)
	.align		4
.L_24:
        /*0084*/ 	.word	index@(.nv.constant0.triton_poi_fused_mul_2)
        /*0088*/ 	.short	0x0210
        /*008a*/ 	.short	0x0020


	//----- nvinfo : EIATTR_SW_WAR
	.align		4
.L_25:
        /*008c*/ 	.byte	0x04, 0x36
        /*008e*/ 	.short	(.L_27 - .L_26)
.L_26:
        /*0090*/ 	.word	0x00000008
.L_27:


//--------------------- .nv.callgraph             --------------------------
	.section	.nv.callgraph,"",@"SHT_CUDA_CALLGRAPH"
	.align	4
	.sectionentsize	8
	.align		4
        /*0000*/ 	.word	0x00000000
	.align		4
        /*0004*/ 	.word	0xffffffff
	.align		4
        /*0008*/ 	.word	0x00000000
	.align		4
        /*000c*/ 	.word	0xfffffffe
	.align		4
        /*0010*/ 	.word	0x00000000
	.align		4
        /*0014*/ 	.word	0xfffffffd
	.align		4
        /*0018*/ 	.word	0x00000000
	.align		4
        /*001c*/ 	.word	0xfffffffc


//--------------------- .text.triton_poi_fused_mul_2 --------------------------
	.section	.text.triton_poi_fused_mul_2,"ax",@progbits
	.sectionflags	@"SHF_BARRIERS=1"
	.align	128
        .global         triton_poi_fused_mul_2
        .type           triton_poi_fused_mul_2,@function
        .size           triton_poi_fused_mul_2,(.L_x_1 - triton_poi_fused_mul_2)
        .other          triton_poi_fused_mul_2,@"STO_CUDA_ENTRY STV_DEFAULT"
triton_poi_fused_mul_2:
.text.triton_poi_fused_mul_2:
[----:B------:R-:W0:Y:S02]  /*0000*/  LDC R1, c[0x0][0x28] ;  /* 0x00000a00ff017b82 */ /* 0x000e240000000800 */
[----:B------:R-:W1:Y:S01]  /*0010*/  S2R R13, SR_TID.X ;  /* 0x00000000000d7919 */ /* 0x000e620000002100 */
[----:B------:R-:W2:Y:S01]  /*0020*/  LDC.64 R2, c[0x0][0x210] ;  /* 0x00008400ff027b82 */ /* 0x000ea20000000a00 */
[----:B------:R-:W-:Y:S01]  /*0030*/  ULDC.64 UR6, c[0x0][0x208] ;  /* 0x0000820000067ab9 */ /* 0x000fe20000000a00 */
[----:B------:R-:W3:Y:S01]  /*0040*/  S2R R6, SR_CTAID.X ;  /* 0x0000000000067919 */ /* 0x000ee20000002500 */
[----:B------:R-:W4:Y:S05]  /*0050*/  S2R R0, SR_CTAID.Y ;  /* 0x0000000000007919 */ /* 0x000f2a0000002600 */
[----:B------:R-:W5:Y:S01]  /*0060*/  LDC.64 R4, c[0x0][0x218] ;  /* 0x00008600ff047b82 */ /* 0x000f620000000a00 */
[----:B-1----:R-:W-:Y:S01]  /*0070*/  SHF.R.U32.HI R9, RZ, 0x2, R13 ;  /* 0x00000002ff097819 */ /* 0x002fe2000001160d */
[----:B---3--:R-:W-:Y:S01]  /*0080*/  IMAD.SHL.U32 R8, R6, 0x8, RZ ;  /* 0x0000000806087824 */ /* 0x008fe200078e00ff */
[----:B------:R-:W-:-:S02]  /*0090*/  SHF.R.S32.HI R6, RZ, 0x1c, R6 ;  /* 0x0000001cff067819 */ /* 0x000fc40000011406 */
[----:B------:R-:W-:Y:S01]  /*00a0*/  SGXT.U32 R9, R9, 0x3 ;  /* 0x000000030909781a */ /* 0x000fe20000000000 */
[----:B----4-:R-:W-:Y:S01]  /*00b0*/  IMAD.SHL.U32 R0, R0, 0x4, RZ ;  /* 0x0000000400007824 */ /* 0x010fe200078e00ff */
[----:B------:R-:W-:Y:S02]  /*00c0*/  SGXT R6, R6, 0x1 ;  /* 0x000000010606781a */ /* 0x000fe40000000200 */
[----:B------:R-:W-:-:S04]  /*00d0*/  LOP3.LUT R7, R8, R9, RZ, 0xfc, !PT ;  /* 0x0000000908077212 */ /* 0x000fc800078efcff */
[----:B------:R-:W-:Y:S02]  /*00e0*/  LEA.HI R10, R6, R7, RZ, 0x2 ;  /* 0x00000007060a7211 */ /* 0x000fe400078f10ff */
[----:B------:R-:W-:Y:S02]  /*00f0*/  LOP3.LUT R6, R0, 0x3, R13, 0xf8, !PT ;  /* 0x0000000300067812 */ /* 0x000fe400078ef80d */
[C---:B------:R-:W-:Y:S02]  /*0100*/  ISETP.GE.AND P1, PT, R7.reuse, 0x10, PT ;  /* 0x000000100700780c */ /* 0x040fe40003f26270 */
[----:B------:R-:W-:Y:S01]  /*0110*/  LOP3.LUT R10, R10, 0xfffffffc, RZ, 0xc0, !PT ;  /* 0xfffffffc0a0a7812 */ /* 0x000fe200078ec0ff */
[C---:B------:R-:W-:Y:S01]  /*0120*/  IMAD R11, R7.reuse, 0x4, R6 ;  /* 0x00000004070b7824 */ /* 0x040fe200078e0206 */
[----:B------:R-:W-:Y:S01]  /*0130*/  ISETP.LT.AND P0, PT, R6, 0x4, !P1 ;  /* 0x000000040600780c */ /* 0x000fe20004f01270 */
[----:B------:R-:W-:Y:S02]  /*0140*/  IMAD.MOV.U32 R6, RZ, RZ, RZ ;  /* 0x000000ffff067224 */ /* 0x000fe400078e00ff */
[----:B------:R-:W-:-:S02]  /*0150*/  IMAD.IADD R7, R7, 0x1, -R10 ;  /* 0x0000000107077824 */ /* 0x000fc400078e0a0a */
[----:B--2---:R-:W-:-:S04]  /*0160*/  IMAD.WIDE R2, R11, 0x4, R2 ;  /* 0x000000040b027825 */ /* 0x004fc800078e0202 */
[----:B------:R-:W-:Y:S02]  /*0170*/  IMAD.MOV.U32 R11, RZ, RZ, RZ ;  /* 0x000000ffff0b7224 */ /* 0x000fe400078e00ff */
[----:B-----5:R-:W-:Y:S02]  /*0180*/  IMAD.WIDE R4, R7, 0x4, R4 ;  /* 0x0000000407047825 */ /* 0x020fe400078e0204 */
[----:B------:R1:W2:Y:S04]  /*0190*/  @P0 LDG.E.EL R6, desc[UR6][R2.64] ;  /* 0x0000000602060981 */ /* 0x0002a8000c2e1900 */
[----:B------:R-:W2:Y:S01]  /*01a0*/  @!P1 LDG.E.EL R11, desc[UR6][R4.64] ;  /* 0x00000006040b9981 */ /* 0x000ea2000c2e1900 */
[----:B------:R-:W3:Y:S01]  /*01b0*/  S2UR UR5, SR_CgaCtaId ;  /* 0x00000000000579c3 */ /* 0x000ee20000008800 */
[----:B------:R-:W-:Y:S01]  /*01c0*/  IMAD.SHL.U32 R7, R13, 0x8, RZ ;  /* 0x000000080d077824 */ /* 0x000fe200078e00ff */
[----:B------:R-:W-:Y:S01]  /*01d0*/  UMOV UR4, 0x400 ;  /* 0x0000040000047882 */ /* 0x000fe20000000000 */
[----:B------:R-:W-:-:S02]  /*01e0*/  SHF.R.U32.HI R12, RZ, 0x3, R13 ;  /* 0x00000003ff0c7819 */ /* 0x000fc4000001160d */
[----:B------:R-:W-:Y:S02]  /*01f0*/  LOP3.LUT R8, R8, 0x7, R13, 0xf8, !PT ;  /* 0x0000000708087812 */ /* 0x000fe400078ef80d */
[----:B------:R-:W-:Y:S02]  /*0200*/  LOP3.LUT R10, R7, 0x18, RZ, 0xc0, !PT ;  /* 0x00000018070a7812 */ /* 0x000fe400078ec0ff */
[----:B------:R-:W-:Y:S02]  /*0210*/  SGXT.U32 R7, R12, 0x2 ;  /* 0x000000020c07781a */ /* 0x000fe40000000000 */
[----:B------:R-:W-:Y:S02]  /*0220*/  LOP3.LUT R9, R10, R9, RZ, 0xfc, !PT ;  /* 0x000000090a097212 */ /* 0x000fe400078efcff */
[----:B------:R-:W-:Y:S02]  /*0230*/  LOP3.LUT R7, R0, R7, RZ, 0xfc, !PT ;  /* 0x0000000700077212 */ /* 0x000fe400078efcff */
[----:B------:R-:W-:-:S02]  /*0240*/  ISETP.GE.AND P0, PT, R8, 0x10, PT ;  /* 0x000000100800780c */ /* 0x000fc40003f06270 */
[----:B-1----:R-:W-:Y:S02]  /*0250*/  SHF.R.U32.HI R2, RZ, 0x1, R13 ;  /* 0x00000001ff027819 */ /* 0x002fe4000001160d */
[----:B------:R-:W-:Y:S02]  /*0260*/  ISETP.LT.AND P0, PT, R7, 0x4, !P0 ;  /* 0x000000040700780c */ /* 0x000fe40004701270 */
[----:B------:R-:W-:Y:S02]  /*0270*/  LOP3.LUT R2, R2, 0xc, RZ, 0xc0, !PT ;  /* 0x0000000c02027812 */ /* 0x000fe400078ec0ff */
[----:B------:R-:W-:Y:S01]  /*0280*/  LOP3.LUT R0, R13, 0x1f, RZ, 0xc0, !PT ;  /* 0x0000001f0d007812 */ /* 0x000fe200078ec0ff */
[----:B---3--:R-:W-:-:S06]  /*0290*/  UPRMT UR4, UR5, 0x654, UR4 ;  /* 0x0000065405047896 */ /* 0x008fcc0008000004 */
[----:B------:R-:W-:Y:S01]  /*02a0*/  LEA.HI R10, R10, UR4, RZ, 0x1f ;  /* 0x000000040a0a7c11 */ /* 0x000fe2000f8ff8ff */
[----:B------:R-:W-:-:S04]  /*02b0*/  VIADD R3, R2, UR4 ;  /* 0x0000000402037c36 */ /* 0x000fc80008000000 */
[----:B------:R-:W-:Y:S02]  /*02c0*/  IMAD R9, R9, 0x4, R10 ;  /* 0x0000000409097824 */ /* 0x000fe400078e020a */
[----:B------:R-:W-:Y:S02]  /*02d0*/  IMAD R0, R0, 0x4, R3 ;  /* 0x0000000400007824 */ /* 0x000fe400078e0203 */
[----:B--2---:R-:W-:-:S05]  /*02e0*/  FADD R6, R11, R6 ;  /* 0x000000060b067221 */ /* 0x004fca0000000000 */
[----:B------:R1:W-:Y:S01]  /*02f0*/  STS [R9], R6 ;  /* 0x0000000609007388 */ /* 0x0003e20000000800 */
[----:B------:R-:W-:Y:S06]  /*0300*/  BAR.SYNC.DEFER_BLOCKING 0x0 ;  /* 0x0000000000007b1d */ /* 0x000fec0000010000 */
[----:B-1----:R-:W-:Y:S05]  /*0310*/  @!P0 EXIT ;  /* 0x000000000000894d */ /* 0x002fea0003800000 */
[----:B------:R-:W0:Y:S01]  /*0320*/  LDS R5, [R0] ;  /* 0x0000000000057984 */ /* 0x000e220000000800 */
[----:B------:R-:W1:Y:S01]  /*0330*/  LDC.64 R2, c[0x0][0x220] ;  /* 0x00008800ff027b82 */ /* 0x000e620000000a00 */
[----:B------:R-:W-:-:S04]  /*0340*/  IMAD R7, R7, 0x10, R8 ;  /* 0x0000001007077824 */ /* 0x000fc800078e0208 */
[----:B-1----:R-:W-:-:S05]  /*0350*/  IMAD.WIDE R2, R7, 0x4, R2 ;  /* 0x0000000407027825 */ /* 0x002fca00078e0202 */
[----:B0-----:R-:W-:Y:S01]  /*0360*/  STG.E desc[UR6][R2.64], R5 ;  /* 0x0000000502007986 */ /* 0x001fe2000c101906 */
[----:B------:R-:W-:Y:S05]  /*0370*/  EXIT ;  /* 0x000000000000794d */ /* 0x000fea0003800000 */
.L_x_0:
[----:B------:R-:W-:-:S00]  /*0380*/  BRA `(.L_x_0) ;  /* 0xfffffffc00fc7947 */ /* 0x000fc0000383ffff */
[----:B------:R-:W-:-:S00]  /*0390*/  NOP ;  /* 0x0000000000007918 */ /* 0x000fc00000000000 */
        /* <DEDUP_REMOVED lines=14> */
.L_x_1:


//--------------------- .nv.shared.triton_poi_fused_mul_2 --------------------------
	.section	.nv.shared.triton_poi_fused_mul_2,"aw",@nobits
	.sectionflags	@""
	.align	16
	.zero		1024


//--------------------- .nv.constant0.triton_poi_fused_mul_2 --------------------------
	.section	.nv.constant0.triton_poi_fused_mul_2,"a",@progbits
	.sectionflags	@""
	.align	4
.nv.constant0.triton_poi_fused_mul_2:
	.zero		560
